//
// Generated by NVIDIA NVVM Compiler
//
// Compiler Build ID: CL-36424714
// Cuda compilation tools, release 13.0, V13.0.88
// Based on NVVM 20.0.0
//

.version 9.0
.target sm_100
.address_size 64

	// .globl	_Z19checkGlobalVaribalev
.extern .func  (.param .b32 func_retval0) vprintf
(
	.param .b64 vprintf_param_0,
	.param .b64 vprintf_param_1
)
;
.global .align 4 .f32 devData;
.global .align 1 .b8 $str[48] = {68, 101, 118, 105, 99, 101, 58, 32, 84, 104, 101, 32, 118, 97, 108, 117, 101, 32, 111, 102, 32, 116, 104, 101, 32, 103, 108, 111, 98, 97, 108, 32, 118, 97, 114, 105, 97, 98, 108, 101, 32, 105, 115, 32, 37, 102, 10};

.visible .entry _Z19checkGlobalVaribalev()
{
	.local .align 8 .b8 	__local_depot0[8];
	.reg .b64 	%SP;
	.reg .b64 	%SPL;
	.reg .b32 	%r<3>;
	.reg .b32 	%f<4>;
	.reg .b64 	%rd<5>;
	.reg .b64 	%fd<2>;

	mov.u64 	%SPL, __local_depot0;
	cvta.local.u64 	%SP, %SPL;
	add.u64 	%rd1, %SP, 0;
	add.u64 	%rd2, %SPL, 0;
	ld.global.f32 	%f1, [devData];
	cvt.f64.f32 	%fd1, %f1;
	st.local.f64 	[%rd2], %fd1;
	mov.u64 	%rd3, $str;
	cvta.global.u64 	%rd4, %rd3;
	{ // callseq 0, 0
	.param .b64 param0;
	st.param.b64 	[param0], %rd4;
	.param .b64 param1;
	st.param.b64 	[param1], %rd1;
	.param .b32 retval0;
	call.uni (retval0), 
	vprintf, 
	(
	param0, 
	param1
	);
	ld.param.b32 	%r1, [retval0];
	} // callseq 0
	ld.global.f32 	%f2, [devData];
	add.f32 	%f3, %f2, 0f40000000;
	st.global.f32 	[devData], %f3;
	ret;

}


// ===== COMPILED SASS (sm_100) =====

	.target	sm_100

	.elftype	@"ET_EXEC"


//--------------------- .note.nv.tkinfo           --------------------------
	.section	.note.nv.tkinfo,"",@"SHT_NOTE"
	.sectionflags	@"SHF_NOTE_NV_TKINFO"
	.tkinfo
        /*0018*/ 	.word	0x00000002
        /*0030*/ 	.string	""
        /*0030*/ 	.string	"ptxas"
        /*0030*/ 	.string	"Cuda compilation tools, release 13.0, V13.0.88"
        /*0030*/ 	.string	"Build cuda_13.0.r13.0/compiler.36424714_0"
        /*0030*/ 	.string	"-arch sm_100 -m 64 "



//--------------------- .note.nv.cuinfo           --------------------------
	.section	.note.nv.cuinfo,"",@"SHT_NOTE"
	.sectionflags	@"SHF_NOTE_NV_CUINFO"
        /*0018*/ 	.short	0x0002
        /*001a*/ 	.short	0x0064
        /*001c*/ 	.short	0x0082
	.zero		2


//--------------------- .nv.info                  --------------------------
	.section	.nv.info,"",@"SHT_CUDA_INFO"
	.align	4


	//----- nvinfo : EIATTR_REGCOUNT
	.align		4
        /*0000*/ 	.byte	0x04, 0x2f
        /*0002*/ 	.short	(.L_3 - .L_2)
	.align		4
.L_2:
        /*0004*/ 	.word	index@(_Z19checkGlobalVaribalev)
        /*0008*/ 	.word	0x00000018


	//----- nvinfo : EIATTR_FRAME_SIZE
	.align		4
.L_3:
        /*000c*/ 	.byte	0x04, 0x11
        /*000e*/ 	.short	(.L_5 - .L_4)
	.align		4
.L_4:
        /*0010*/ 	.word	index@(_Z19checkGlobalVaribalev)
        /*0014*/ 	.word	0x00000008


	//----- nvinfo : EIATTR_MIN_STACK_SIZE
	.align		4
.L_5:
        /*0018*/ 	.byte	0x04, 0x12
        /*001a*/ 	.short	(.L_7 - .L_6)
	.align		4
.L_6:
        /*001c*/ 	.word	index@(_Z19checkGlobalVaribalev)
        /*0020*/ 	.word	0x00000008
.L_7:


//--------------------- .nv.compat                --------------------------
	.section	.nv.compat,"",@"SHT_CUDA_COMPAT_INFO"
	.align	4
        /*0000*/ 	.byte	0x02, 0x09, 0x00, 0x00, 0x02, 0x02, 0x01, 0x00, 0x02, 0x05, 0x05, 0x00, 0x03, 0x07, 0x01, 0x01
        /*0010*/ 	.byte	0x02, 0x03, 0x00, 0x00, 0x02, 0x06, 0x01, 0x00, 0x04, 0x0b, 0x08, 0x00, 0x09, 0x00, 0x00, 0x00
        /*0020*/ 	.byte	0x00, 0x00, 0x00, 0x00


//--------------------- .nv.info._Z19checkGlobalVaribalev --------------------------
	.section	.nv.info._Z19checkGlobalVaribalev,"",@"SHT_CUDA_INFO"
	.sectionflags	@""
	.align	4


	//----- nvinfo : EIATTR_CUDA_API_VERSION
	.align		4
        /*0000*/ 	.byte	0x04, 0x37
        /*0002*/ 	.short	(.L_9 - .L_8)
.L_8:
        /*0004*/ 	.word	0x00000082


	//----- nvinfo : EIATTR_SPARSE_MMA_MASK
	.align		4
.L_9:
        /*0008*/ 	.byte	0x03, 0x50
        /*000a*/ 	.short	0x0000


	//----- nvinfo : EIATTR_MAXREG_COUNT
	.align		4
        /*000c*/ 	.byte	0x03, 0x1b
        /*000e*/ 	.short	0x00ff


	//----- nvinfo : EIATTR_EXTERNS
	.align		4
        /*0010*/ 	.byte	0x04, 0x0f
        /*0012*/ 	.short	(.L_11 - .L_10)


	//   ....[0]....
	.align		4
.L_10:
        /*0014*/ 	.word	index@(vprintf)


	//----- nvinfo : EIATTR_MERCURY_ISA_VERSION
	.align		4
.L_11:
        /*0018*/ 	.byte	0x03, 0x5f
        /*001a*/ 	.short	0x0101


	//----- nvinfo : EIATTR_VRC_CTA_INIT_COUNT
	.align		4
        /*001c*/ 	.byte	0x02, 0x4a
	.zero		1
	.zero		1


	//----- nvinfo : EIATTR_SYSCALL_OFFSETS
	.align		4
        /*0020*/ 	.byte	0x04, 0x46
        /*0022*/ 	.short	(.L_13 - .L_12)


	//   ....[0]....
.L_12:
        /*0024*/ 	.word	0x00000110


	//----- nvinfo : EIATTR_EXIT_INSTR_OFFSETS
	.align		4
.L_13:
        /*0028*/ 	.byte	0x04, 0x1c
        /*002a*/ 	.short	(.L_15 - .L_14)


	//   ....[0]....
.L_14:
        /*002c*/ 	.word	0x00000160


	//----- nvinfo : EIATTR_SW_WAR
	.align		4
.L_15:
        /*0030*/ 	.byte	0x04, 0x36
        /*0032*/ 	.short	(.L_17 - .L_16)
.L_16:
        /*0034*/ 	.word	0x00000008
.L_17:


//--------------------- .nv.callgraph             --------------------------
	.section	.nv.callgraph,"",@"SHT_CUDA_CALLGRAPH"
	.align	4
	.sectionentsize	8
	.align		4
        /*0000*/ 	.word	0x00000000
	.align		4
        /*0004*/ 	.word	0xffffffff
	.align		4
        /*0008*/ 	.word	index@(_Z19checkGlobalVaribalev)
	.align		4
        /*000c*/ 	.word	index@(vprintf)
	.align		4
        /*0010*/ 	.word	0x00000000
	.align		4
        /*0014*/ 	.word	0xfffffffe
	.align		4
        /*0018*/ 	.word	0x00000000
	.align		4
        /*001c*/ 	.word	0xfffffffd
	.align		4
        /*0020*/ 	.word	0x00000000
	.align		4
        /*0024*/ 	.word	0xfffffffc


//--------------------- .nv.constant4             --------------------------
	.section	.nv.constant4,"a",@progbits
	.align	8
	.align		8
.nv.constant4:
        /*0000*/ 	.dword	vprintf
	.align		8
        /*0008*/ 	.dword	devData
	.align		8
        /*0010*/ 	.dword	$str


//--------------------- .text._Z19checkGlobalVaribalev --------------------------
	.section	.text._Z19checkGlobalVaribalev,"ax",@progbits
	.align	128
        .global         _Z19checkGlobalVaribalev
        .type           _Z19checkGlobalVaribalev,@function
        .size           _Z19checkGlobalVaribalev,(.L_x_2 - _Z19checkGlobalVaribalev)
        .other          _Z19checkGlobalVaribalev,@"STO_CUDA_ENTRY STV_DEFAULT"
_Z19checkGlobalVaribalev:
.text._Z19checkGlobalVaribalev:
[----:B------:R-:W0:Y:S08]  /*0000*/  LDC R1, c[0x0][0x37c] ;  /* 0x0000df00ff017b82 */ /* 0x000e300000000800 */
[----:B------:R-:W1:Y:S01]  /*0010*/  LDC.64 R2, c[0x4][0x8] ;  /* 0x01000200ff027b82 */ /* 0x000e620000000a00 */
[----:B------:R-:W1:Y:S01]  /*0020*/  LDCU.64 UR36, c[0x0][0x358] ;  /* 0x00006b00ff2477ac */ /* 0x000e620008000a00 */
[----:B0-----:R-:W-:Y:S01]  /*0030*/  VIADD R1, R1, 0xfffffff8 ;  /* 0xfffffff801017836 */ /* 0x001fe20000000000 */
[----:B------:R-:W0:Y:S01]  /*0040*/  LDCU UR4, c[0x0][0x2f8] ;  /* 0x00005f00ff0477ac */ /* 0x000e220008000800 */
[----:B------:R-:W2:Y:S01]  /*0050*/  LDCU.64 UR6, c[0x4][0x10] ;  /* 0x01000200ff0677ac */ /* 0x000ea20008000a00 */
[----:B-1----:R-:W3:Y:S01]  /*0060*/  LDG.E R2, desc[UR36][R2.64] ;  /* 0x0000002402027981 */ /* 0x002ee2000c1e1900 */
[----:B------:R-:W-:Y:S01]  /*0070*/  MOV R0, 0x0 ;  /* 0x0000000000007802 */ /* 0x000fe20000000f00 */
[----:B------:R-:W1:Y:S01]  /*0080*/  LDCU UR5, c[0x0][0x2fc] ;  /* 0x00005f80ff0577ac */ /* 0x000e620008000800 */
[----:B0-----:R-:W-:Y:S01]  /*0090*/  IADD3 R6, P0, PT, R1, UR4, RZ ;  /* 0x0000000401067c10 */ /* 0x001fe2000ff1e0ff */
[----:B--2---:R-:W-:Y:S01]  /*00a0*/  IMAD.U32 R4, RZ, RZ, UR6 ;  /* 0x00000006ff047e24 */ /* 0x004fe2000f8e00ff */
[----:B------:R0:W2:Y:S01]  /*00b0*/  LDC.64 R10, c[0x4][R0] ;  /* 0x01000000000a7b82 */ /* 0x0000a20000000a00 */
[----:B------:R-:W-:-:S02]  /*00c0*/  MOV R5, UR7 ;  /* 0x0000000700057c02 */ /* 0x000fc40008000f00 */
[----:B-1----:R-:W-:Y:S01]  /*00d0*/  IMAD.X R7, RZ, RZ, UR5, P0 ;  /* 0x00000005ff077e24 */ /* 0x002fe200080e06ff */
[----:B---3--:R-:W1:Y:S02]  /*00e0*/  F2F.F64.F32 R8, R2 ;  /* 0x0000000200087310 */ /* 0x008e640000201800 */
[----:B-12---:R0:W-:Y:S05]  /*00f0*/  STL.64 [R1], R8 ;  /* 0x0000000801007387 */ /* 0x0061ea0000100a00 */
[----:B------:R-:W-:-:S07]  /*0100*/  LEPC R20, `(.L_x_0) ;  /* 0x000000001014794e */ /* 0x000fce0000000000 */
[----:B0-----:R-:W-:Y:S05]  /*0110*/  CALL.ABS.NOINC R10 ;  /* 0x000000000a007343 */ /* 0x001fea0003c00000 */
.L_x_0:
[----:B------:R-:W0:Y:S02]  /*0120*/  LDC.64 R2, c[0x4][0x8] ;  /* 0x01000200ff027b82 */ /* 0x000e240000000a00 */
[----:B0-----:R-:W2:Y:S02]  /*0130*/  LDG.E R0, desc[UR36][R2.64] ;  /* 0x0000002402007981 */ /* 0x001ea4000c1e1900 */
[----:B--2---:R-:W-:-:S05]  /*0140*/  FADD R5, R0, 2 ;  /* 0x4000000000057421 */ /* 0x004fca0000000000 */
[----:B------:R-:W-:Y:S01]  /*0150*/  STG.E desc[UR36][R2.64], R5 ;  /* 0x0000000502007986 */ /* 0x000fe2000c101924 */
[----:B------:R-:W-:Y:S05]  /*0160*/  EXIT ;  /* 0x000000000000794d */ /* 0x000fea0003800000 */
.L_x_1:
[----:B------:R-:W-:-:S00]  /*0170*/  BRA `(.L_x_1) ;  /* 0xfffffffc00fc7947 */ /* 0x000fc0000383ffff */
[----:B------:R-:W-:-:S00]  /*0180*/  NOP ;  /* 0x0000000000007918 */ /* 0x000fc00000000000 */
[----:B------:R-:W-:-:S00]  /*0190*/  NOP ;  /* 0x0000000000007918 */ /* 0x000fc00000000000 */
[----:B------:R-:W-:-:S00]  /*01a0*/  NOP ;  /* 0x0000000000007918 */ /* 0x000fc00000000000 */
[----:B------:R-:W-:-:S00]  /*01b0*/  NOP ;  /* 0x0000000000007918 */ /* 0x000fc00000000000 */
[----:B------:R-:W-:-:S00]  /*01c0*/  NOP ;  /* 0x0000000000007918 */ /* 0x000fc00000000000 */
[----:B------:R-:W-:-:S00]  /*01d0*/  NOP ;  /* 0x0000000000007918 */ /* 0x000fc00000000000 */
[----:B------:R-:W-:-:S00]  /*01e0*/  NOP ;  /* 0x0000000000007918 */ /* 0x000fc00000000000 */
[----:B------:R-:W-:-:S00]  /*01f0*/  NOP ;  /* 0x0000000000007918 */ /* 0x000fc00000000000 */
.L_x_2:


//--------------------- .nv.global.init           --------------------------
	.section	.nv.global.init,"aw",@progbits
.nv.global.init:
	.type		$str,@object
	.size		$str,(.L_1 - $str)
$str:
        /*0000*/ 	.byte	0x44, 0x65, 0x76, 0x69, 0x63, 0x65, 0x3a, 0x20, 0x54, 0x68, 0x65, 0x20, 0x76, 0x61, 0x6c, 0x75
        /*0010*/ 	.byte	0x65, 0x20, 0x6f, 0x66, 0x20, 0x74, 0x68, 0x65, 0x20, 0x67, 0x6c, 0x6f, 0x62, 0x61, 0x6c, 0x20
        /*0020*/ 	.byte	0x76, 0x61, 0x72, 0x69, 0x61, 0x62, 0x6c, 0x65, 0x20, 0x69, 0x73, 0x20, 0x25, 0x66, 0x0a, 0x00
.L_1:


//--------------------- .nv.shared.reserved.0     --------------------------
	.section	.nv.shared.reserved.0,"aw",@nobits
	.weak		__nv_reservedSMEM_offset_0_alias
	.size		__nv_reservedSMEM_offset_0_alias, 0, 64
	.other		__nv_reservedSMEM_offset_0_alias,@"STO_CUDA_RESERVED_SHARED STV_DEFAULT"
__nv_reservedSMEM_offset_0_alias:
	.zero		0
	.zero		64


//--------------------- .nv.global                --------------------------
	.section	.nv.global,"aw",@nobits
	.align	4
.nv.global:
	.type		devData,@object
	.size		devData,(.L_0 - devData)
devData:
	.zero		4
.L_0:


//--------------------- .nv.constant0._Z19checkGlobalVaribalev --------------------------
	.section	.nv.constant0._Z19checkGlobalVaribalev,"a",@progbits
	.sectionflags	@""
	.align	4
.nv.constant0._Z19checkGlobalVaribalev:
	.zero		896


//--------------------- SYMBOLS --------------------------

	.type		.nv.reservedSmem.offset0,@object
	.size		.nv.reservedSmem.offset0,0x4
	.type		vprintf,@function
